	.headerflags	@"EF_CUDA_TEXMODE_UNIFIED EF_CUDA_64BIT_ADDRESS EF_CUDA_ACCELERATORS EF_CUDA_SM90 EF_CUDA_VIRTUAL_SM(EF_CUDA_SM90)"
	.elftype	@"ET_EXEC"


//--------------------- .nv.info                  --------------------------
	.section	.nv.info,"",@"SHT_CUDA_INFO"
	.align	4


	//----- nvinfo : EIATTR_REGCOUNT
	.align		4
        /*0000*/ 	.byte	0x04, 0x2f
        /*0002*/ 	.short	(.L_1 - .L_0)
	.align		4
.L_0:
        /*0004*/ 	.word	index@(triton_poi_fused_max_pool2d_with_indices_8)
        /*0008*/ 	.word	0x00000028


	//----- nvinfo : EIATTR_MIN_STACK_SIZE
	.align		4
.L_1:
        /*000c*/ 	.byte	0x04, 0x12
        /*000e*/ 	.short	(.L_3 - .L_2)
	.align		4
.L_2:
        /*0010*/ 	.word	index@(triton_poi_fused_max_pool2d_with_indices_8)
        /*0014*/ 	.word	0x00000000


	//----- nvinfo : EIATTR_FRAME_SIZE
	.align		4
.L_3:
        /*0018*/ 	.byte	0x04, 0x11
        /*001a*/ 	.short	(.L_5 - .L_4)
	.align		4
.L_4:
        /*001c*/ 	.word	index@(triton_poi_fused_max_pool2d_with_indices_8)
        /*0020*/ 	.word	0x00000000


	//----- nvinfo : EIATTR_MIN_STACK_SIZE
	.align		4
.L_5:
        /*0024*/ 	.byte	0x04, 0x12
        /*0026*/ 	.short	(.L_7 - .L_6)
	.align		4
.L_6:
        /*0028*/ 	.word	index@(triton_poi_fused_max_pool2d_with_indices_8)
        /*002c*/ 	.word	0x00000000
.L_7:


//--------------------- .nv.info.triton_poi_fused_max_pool2d_with_indices_8 --------------------------
	.section	.nv.info.triton_poi_fused_max_pool2d_with_indices_8,"",@"SHT_CUDA_INFO"
	.sectionflags	@""
	.align	4


	//----- nvinfo : EIATTR_CUDA_API_VERSION
	.align		4
        /*0000*/ 	.byte	0x04, 0x37
        /*0002*/ 	.short	(.L_9 - .L_8)
.L_8:
        /*0004*/ 	.word	0x0000007c


	//----- nvinfo : EIATTR_KPARAM_INFO
	.align		4
.L_9:
        /*0008*/ 	.byte	0x04, 0x17
        /*000a*/ 	.short	(.L_11 - .L_10)
.L_10:
        /*000c*/ 	.word	0x00000000
        /*0010*/ 	.short	0x0003
        /*0012*/ 	.short	0x0018
        /*0014*/ 	.byte	0x00, 0xf0, 0x11, 0x00


	//----- nvinfo : EIATTR_KPARAM_INFO
	.align		4
.L_11:
        /*0018*/ 	.byte	0x04, 0x17
        /*001a*/ 	.short	(.L_13 - .L_12)
.L_12:
        /*001c*/ 	.word	0x00000000
        /*0020*/ 	.short	0x0002
        /*0022*/ 	.short	0x0010
        /*0024*/ 	.byte	0x00, 0xf4, 0x21, 0x00


	//----- nvinfo : EIATTR_KPARAM_INFO
	.align		4
.L_13:
        /*0028*/ 	.byte	0x04, 0x17
        /*002a*/ 	.short	(.L_15 - .L_14)
.L_14:
        /*002c*/ 	.word	0x00000000
        /*0030*/ 	.short	0x0001
        /*0032*/ 	.short	0x0008
        /*0034*/ 	.byte	0x00, 0xf4, 0x21, 0x00


	//----- nvinfo : EIATTR_KPARAM_INFO
	.align		4
.L_15:
        /*0038*/ 	.byte	0x04, 0x17
        /*003a*/ 	.short	(.L_17 - .L_16)
.L_16:
        /*003c*/ 	.word	0x00000000
        /*0040*/ 	.short	0x0000
        /*0042*/ 	.short	0x0000
        /*0044*/ 	.byte	0x00, 0xf4, 0x21, 0x00


	//----- nvinfo : EIATTR_SPARSE_MMA_MASK
	.align		4
.L_17:
        /*0048*/ 	.byte	0x03, 0x50
        /*004a*/ 	.short	0x0000


	//----- nvinfo : EIATTR_MAXREG_COUNT
	.align		4
        /*004c*/ 	.byte	0x03, 0x1b
        /*004e*/ 	.short	0x00ff


	//----- nvinfo : EIATTR_EXIT_INSTR_OFFSETS
	.align		4
        /*0050*/ 	.byte	0x04, 0x1c
        /*0052*/ 	.short	(.L_19 - .L_18)


	//   ....[0]....
.L_18:
        /*0054*/ 	.word	0x00000ff0


	//----- nvinfo : EIATTR_REQNTID
	.align		4
.L_19:
        /*0058*/ 	.byte	0x04, 0x10
        /*005a*/ 	.short	(.L_21 - .L_20)
.L_20:
        /*005c*/ 	.word	0x00000080
        /*0060*/ 	.word	0x00000001
        /*0064*/ 	.word	0x00000001


	//----- nvinfo : EIATTR_CBANK_PARAM_SIZE
	.align		4
.L_21:
        /*0068*/ 	.byte	0x03, 0x19
        /*006a*/ 	.short	0x001c


	//----- nvinfo : EIATTR_PARAM_CBANK
	.align		4
        /*006c*/ 	.byte	0x04, 0x0a
        /*006e*/ 	.short	(.L_23 - .L_22)
	.align		4
.L_22:
        /*0070*/ 	.word	index@(.nv.constant0.triton_poi_fused_max_pool2d_with_indices_8)
        /*0074*/ 	.short	0x0210
        /*0076*/ 	.short	0x001c


	//----- nvinfo : EIATTR_SW_WAR
	.align		4
.L_23:
        /*0078*/ 	.byte	0x04, 0x36
        /*007a*/ 	.short	(.L_25 - .L_24)
.L_24:
        /*007c*/ 	.word	0x00000008
.L_25:


//--------------------- .nv.callgraph             --------------------------
	.section	.nv.callgraph,"",@"SHT_CUDA_CALLGRAPH"
	.align	4
	.sectionentsize	8
	.align		4
        /*0000*/ 	.word	0x00000000
	.align		4
        /*0004*/ 	.word	0xffffffff
	.align		4
        /*0008*/ 	.word	0x00000000
	.align		4
        /*000c*/ 	.word	0xfffffffe
	.align		4
        /*0010*/ 	.word	0x00000000
	.align		4
        /*0014*/ 	.word	0xfffffffd
	.align		4
        /*0018*/ 	.word	0x00000000
	.align		4
        /*001c*/ 	.word	0xfffffffc


//--------------------- .text.triton_poi_fused_max_pool2d_with_indices_8 --------------------------
	.section	.text.triton_poi_fused_max_pool2d_with_indices_8,"ax",@progbits
	.sectionflags	@"SHF_BARRIERS=1"
	.align	128
        .global         triton_poi_fused_max_pool2d_with_indices_8
        .type           triton_poi_fused_max_pool2d_with_indices_8,@function
        .size           triton_poi_fused_max_pool2d_with_indices_8,(.L_x_1 - triton_poi_fused_max_pool2d_with_indices_8)
        .other          triton_poi_fused_max_pool2d_with_indices_8,@"STO_CUDA_ENTRY STV_DEFAULT"
triton_poi_fused_max_pool2d_with_indices_8:
.text.triton_poi_fused_max_pool2d_with_indices_8:
[----:B------:R-:W-:Y:S01]  /*0000*/  LDC R1, c[0x0][0x28] ;  /* 0x00000a00ff017b82 */ /* 0x000fe20000000800 */
[----:B------:R-:W1:Y:S07]  /*0010*/  S2R R0, SR_TID.X ;  /* 0x0000000000007919 */ /* 0x000e6e0000002100 */
[----:B------:R-:W2:Y:S01]  /*0020*/  LDC.64 R6, c[0x0][0x210] ;  /* 0x00008400ff067b82 */ /* 0x000ea20000000a00 */
[----:B------:R-:W-:Y:S01]  /*0030*/  ULDC.64 UR4, c[0x0][0x210] ;  /* 0x0000840000047ab9 */ /* 0x000fe20000000a00 */
[----:B------:R-:W-:Y:S01]  /*0040*/  ULDC.64 UR6, c[0x0][0x208] ;  /* 0x0000820000067ab9 */ /* 0x000fe20000000a00 */
[----:B------:R-:W3:Y:S01]  /*0050*/  S2R R4, SR_CTAID.X ;  /* 0x0000000000047919 */ /* 0x000ee20000002500 */
[----:B------:R-:W-:Y:S01]  /*0060*/  ULDC.64 UR8, c[0x0][0x220] ;  /* 0x0000880000087ab9 */ /* 0x000fe20000000a00 */
[----:B-1----:R-:W-:-:S02]  /*0070*/  IMAD.SHL.U32 R24, R0, 0x8, RZ ;  /* 0x0000000800187824 */ /* 0x002fc400078e00ff */
[----:B---3--:R-:W-:-:S03]  /*0080*/  IMAD.SHL.U32 R3, R4, 0x400, RZ ;  /* 0x0000040004037824 */ /* 0x008fc600078e00ff */
[----:B------:R-:W-:Y:S02]  /*0090*/  LOP3.LUT R24, R24, 0x3f8, RZ, 0xc0, !PT ;  /* 0x000003f818187812 */ /* 0x000fe400078ec0ff */
[----:B------:R-:W-:Y:S02]  /*00a0*/  SHF.R.S32.HI R23, RZ, 0x15, R4 ;  /* 0x00000015ff177819 */ /* 0x000fe40000011404 */
[----:B------:R-:W-:Y:S02]  /*00b0*/  LOP3.LUT R2, R3, R24, RZ, 0xfc, !PT ;  /* 0x0000001803027212 */ /* 0x000fe400078efcff */
[----:B------:R-:W-:Y:S02]  /*00c0*/  SGXT R23, R23, 0x1 ;  /* 0x000000011717781a */ /* 0x000fe40000000200 */
[----:B------:R-:W-:Y:S02]  /*00d0*/  SHF.R.S32.HI R5, RZ, 0x1f, R2 ;  /* 0x0000001fff057819 */ /* 0x000fe40000011402 */
[----:B------:R-:W-:-:S02]  /*00e0*/  LEA.HI R9, R23, R2, RZ, 0xb ;  /* 0x0000000217097211 */ /* 0x000fc400078f58ff */
[----:B------:R-:W-:-:S03]  /*00f0*/  LEA.HI R5, R5, R2, RZ, 0x6 ;  /* 0x0000000205057211 */ /* 0x000fc600078f30ff */
[----:B------:R-:W-:Y:S01]  /*0100*/  IMAD.SHL.U32 R10, R9, 0x4, RZ ;  /* 0x00000004090a7824 */ /* 0x000fe200078e00ff */
[----:B------:R-:W-:Y:S02]  /*0110*/  SHF.R.S32.HI R4, RZ, 0x6, R5 ;  /* 0x00000006ff047819 */ /* 0x000fe40000011405 */
[----:B------:R-:W-:Y:S02]  /*0120*/  LOP3.LUT R29, R5, 0xffffffc0, RZ, 0xc0, !PT ;  /* 0xffffffc0051d7812 */ /* 0x000fe400078ec0ff */
[----:B------:R-:W-:Y:S02]  /*0130*/  LEA.HI R8, R4, R4, RZ, 0x5 ;  /* 0x0000000404087211 */ /* 0x000fe400078f28ff */
[----:B------:R-:W-:Y:S01]  /*0140*/  LOP3.LUT R10, R10, 0xffffe000, RZ, 0xc0, !PT ;  /* 0xffffe0000a0a7812 */ /* 0x000fe200078ec0ff */
[----:B------:R-:W-:Y:S01]  /*0150*/  IMAD.IADD R29, R2, 0x1, -R29 ;  /* 0x00000001021d7824 */ /* 0x000fe200078e0a1d */
[----:B------:R-:W-:-:S05]  /*0160*/  LOP3.LUT R9, R8, 0x1ffffe0, RZ, 0xc0, !PT ;  /* 0x01ffffe008097812 */ /* 0x000fca00078ec0ff */
[----:B------:R-:W-:-:S04]  /*0170*/  IMAD.IADD R9, R4, 0x1, -R9 ;  /* 0x0000000104097824 */ /* 0x000fc800078e0a09 */
[----:B------:R-:W-:-:S04]  /*0180*/  IMAD R34, R9, 0x80, R10 ;  /* 0x0000008009227824 */ /* 0x000fc800078e020a */
[--C-:B------:R-:W-:Y:S01]  /*0190*/  IMAD.IADD R17, R29, 0x1, R34.reuse ;  /* 0x000000011d117824 */ /* 0x100fe200078e0222 */
[----:B------:R-:W-:Y:S02]  /*01a0*/  SHF.R.S32.HI R26, RZ, 0x1f, R34 ;  /* 0x0000001fff1a7819 */ /* 0x000fe40000011422 */
[----:B------:R-:W-:Y:S01]  /*01b0*/  IADD3 R4, P0, R29, R34, RZ ;  /* 0x000000221d047210 */ /* 0x000fe20007f1e0ff */
[----:B--2---:R-:W-:-:S03]  /*01c0*/  IMAD.WIDE R16, R17, 0x4, R6 ;  /* 0x0000000411107825 */ /* 0x004fc600078e0206 */
[----:B------:R-:W-:Y:S02]  /*01d0*/  LEA.HI.X.SX32 R5, R29, R26, 0x1, P0 ;  /* 0x0000001a1d057211 */ /* 0x000fe400000f0eff */
[C---:B------:R-:W-:Y:S01]  /*01e0*/  LEA R12, P0, R4.reuse, UR4, 0x2 ;  /* 0x00000004040c7c11 */ /* 0x040fe2000f8010ff */
[----:B------:R-:W2:Y:S03]  /*01f0*/  LDG.E.128 R16, desc[UR6][R16.64] ;  /* 0x0000000610107981 */ /* 0x000ea6000c1e1d00 */
[----:B------:R-:W-:Y:S01]  /*0200*/  LEA.HI.X R13, R4, UR5, R5, 0x2, P0 ;  /* 0x00000005040d7c11 */ /* 0x000fe200080f1405 */
[----:B------:R-:W-:-:S05]  /*0210*/  VIADD R22, R34, 0x1000 ;  /* 0x0000100022167836 */ /* 0x000fca0000000000 */
[----:B------:R-:W2:Y:S01]  /*0220*/  LDG.E.128 R12, desc[UR6][R12.64+0x100] ;  /* 0x000100060c0c7981 */ /* 0x000ea2000c1e1d00 */
[----:B------:R-:W-:-:S04]  /*0230*/  IMAD.IADD R9, R29, 0x1, R22 ;  /* 0x000000011d097824 */ /* 0x000fc800078e0216 */
[----:B------:R-:W-:-:S06]  /*0240*/  IMAD.WIDE R8, R9, 0x4, R6 ;  /* 0x0000000409087825 */ /* 0x000fcc00078e0206 */
[----:B------:R-:W3:Y:S01]  /*0250*/  LDG.E.128 R8, desc[UR6][R8.64] ;  /* 0x0000000608087981 */ /* 0x000ee2000c1e1d00 */
[----:B------:R-:W-:-:S04]  /*0260*/  LOP3.LUT R24, R3, 0x4, R24, 0xfe, !PT ;  /* 0x0000000403187812 */ /* 0x000fc800078efe18 */
[----:B------:R-:W-:-:S04]  /*0270*/  LEA.HI R23, R23, R24, RZ, 0x6 ;  /* 0x0000001817177211 */ /* 0x000fc800078f30ff */
[----:B------:R-:W-:-:S05]  /*0280*/  LOP3.LUT R25, R23, 0xffffffc0, RZ, 0xc0, !PT ;  /* 0xffffffc017197812 */ /* 0x000fca00078ec0ff */
[----:B------:R-:W-:Y:S02]  /*0290*/  IMAD.IADD R25, R24, 0x1, -R25 ;  /* 0x0000000118197824 */ /* 0x000fe400078e0a19 */
[----:B------:R-:W-:Y:S01]  /*02a0*/  VIADD R30, R34, 0x1040 ;  /* 0x00001040221e7836 */ /* 0x000fe20000000000 */
[----:B--2---:R-:W-:Y:S02]  /*02b0*/  FSETP.GT.AND P5, PT, R15, R19, PT ;  /* 0x000000130f00720b */ /* 0x004fe40003fa4000 */
[----:B------:R-:W-:Y:S02]  /*02c0*/  FSETP.GT.AND P2, PT, R14, R18, PT ;  /* 0x000000120e00720b */ /* 0x000fe40003f44000 */
[----:B------:R-:W-:Y:S02]  /*02d0*/  FSETP.GT.AND P3, PT, R12, R16, PT ;  /* 0x000000100c00720b */ /* 0x000fe40003f64000 */
[----:B------:R-:W-:Y:S02]  /*02e0*/  FSETP.GT.AND P4, PT, R13, R17, PT ;  /* 0x000000110d00720b */ /* 0x000fe40003f84000 */
[----:B------:R-:W-:-:S02]  /*02f0*/  FSETP.NAN.AND P1, PT, R15, R15, PT ;  /* 0x0000000f0f00720b */ /* 0x000fc40003f28000 */
[----:B------:R-:W-:-:S03]  /*0300*/  FSETP.NAN.AND P0, PT, R14, R14, PT ;  /* 0x0000000e0e00720b */ /* 0x000fc60003f08000 */
[----:B------:R-:W-:Y:S02]  /*0310*/  @!P5 SEL R15, R15, R19, P1 ;  /* 0x000000130f0fd207 */ /* 0x000fe40000800000 */
[----:B------:R-:W-:Y:S02]  /*0320*/  @!P2 SEL R14, R14, R18, P0 ;  /* 0x000000120e0ea207 */ /* 0x000fe40000000000 */
[----:B---3--:R-:W-:Y:S02]  /*0330*/  FSETP.NAN.AND P1, PT, R8, R8, PT ;  /* 0x000000080800720b */ /* 0x008fe40003f28000 */
[----:B------:R-:W-:Y:S02]  /*0340*/  FSETP.NAN.AND P0, PT, R12, R12, PT ;  /* 0x0000000c0c00720b */ /* 0x000fe40003f08000 */
[----:B------:R-:W-:Y:S02]  /*0350*/  P2R R5, PR, RZ, 0x4 ;  /* 0x00000004ff057803 */ /* 0x000fe40000000000 */
[----:B------:R-:W-:-:S02]  /*0360*/  FSETP.NAN.AND P2, PT, R13, R13, PT ;  /* 0x0000000d0d00720b */ /* 0x000fc40003f48000 */
[----:B------:R-:W-:Y:S02]  /*0370*/  @!P3 SEL R12, R12, R16, P0 ;  /* 0x000000100c0cb207 */ /* 0x000fe40000000000 */
[----:B------:R-:W-:Y:S02]  /*0380*/  FSETP.NAN.AND P0, PT, R9, R9, PT ;  /* 0x000000090900720b */ /* 0x000fe40003f08000 */
[----:B------:R-:W-:Y:S02]  /*0390*/  @!P4 SEL R13, R13, R17, P2 ;  /* 0x000000110d0dc207 */ /* 0x000fe40001000000 */
[----:B------:R-:W-:-:S04]  /*03a0*/  FSETP.GEU.AND P2, PT, R12, R8, PT ;  /* 0x000000080c00720b */ /* 0x000fc80003f4e000 */
[----:B------:R-:W-:Y:S02]  /*03b0*/  P2R R23, PR, RZ, 0x4 ;  /* 0x00000004ff177803 */ /* 0x000fe40000000000 */
[----:B------:R-:W-:Y:S02]  /*03c0*/  @!P1 SEL R8, R8, R12, !P2 ;  /* 0x0000000c08089207 */ /* 0x000fe40005000000 */
[----:B------:R-:W-:-:S04]  /*03d0*/  FSETP.GEU.AND P2, PT, R13, R9, PT ;  /* 0x000000090d00720b */ /* 0x000fc80003f4e000 */
[----:B------:R-:W-:Y:S02]  /*03e0*/  @!P0 SEL R9, R9, R13, !P2 ;  /* 0x0000000d09098207 */ /* 0x000fe40005000000 */
[----:B------:R-:W-:-:S04]  /*03f0*/  IADD3 R12, P0, R25, R34, RZ ;  /* 0x00000022190c7210 */ /* 0x000fc80007f1e0ff */
[----:B------:R-:W-:Y:S02]  /*0400*/  LEA.HI.X.SX32 R13, R25, R26, 0x1, P0 ;  /* 0x0000001a190d7211 */ /* 0x000fe400000f0eff */
[----:B------:R-:W-:-:S04]  /*0410*/  LEA R36, P0, R12, UR4, 0x2 ;  /* 0x000000040c247c11 */ /* 0x000fc8000f8010ff */
[----:B------:R-:W-:Y:S02]  /*0420*/  LEA.HI.X R37, R12, UR5, R13, 0x2, P0 ;  /* 0x000000050c257c11 */ /* 0x000fe400080f140d */
[-C--:B------:R-:W-:Y:S02]  /*0430*/  FSETP.NAN.AND P0, PT, R10, R10.reuse, PT ;  /* 0x0000000a0a00720b */ /* 0x080fe40003f08000 */
[----:B------:R-:W-:Y:S01]  /*0440*/  FSETP.GEU.AND P1, PT, R14, R10, PT ;  /* 0x0000000a0e00720b */ /* 0x000fe20003f2e000 */
[----:B------:R-:W-:-:S10]  /*0450*/  IMAD.IADD R17, R29, 0x1, R30 ;  /* 0x000000011d117824 */ /* 0x000fd400078e021e */
[----:B------:R-:W-:Y:S02]  /*0460*/  @!P0 SEL R10, R10, R14, !P1 ;  /* 0x0000000e0a0a8207 */ /* 0x000fe40004800000 */
[-C--:B------:R-:W-:Y:S01]  /*0470*/  FSETP.NAN.AND P0, PT, R11, R11.reuse, PT ;  /* 0x0000000b0b00720b */ /* 0x080fe20003f08000 */
[----:B------:R-:W-:Y:S01]  /*0480*/  IMAD.WIDE R16, R17, 0x4, R6 ;  /* 0x0000000411107825 */ /* 0x000fe200078e0206 */
[----:B------:R-:W-:Y:S02]  /*0490*/  P2R R26, PR, RZ, 0x2 ;  /* 0x00000002ff1a7803 */ /* 0x000fe40000000000 */
[----:B------:R-:W-:-:S09]  /*04a0*/  FSETP.GEU.AND P1, PT, R15, R11, PT ;  /* 0x0000000b0f00720b */ /* 0x000fd20003f2e000 */
[----:B------:R-:W-:Y:S02]  /*04b0*/  @!P0 SEL R11, R11, R15, !P1 ;  /* 0x0000000f0b0b8207 */ /* 0x000fe40004800000 */
[----:B------:R1:W2:Y:S01]  /*04c0*/  LDG.E.128 R12, desc[UR6][R16.64] ;  /* 0x00000006100c7981 */ /* 0x0002a2000c1e1d00 */
[----:B------:R-:W-:Y:S01]  /*04d0*/  P2R R27, PR, RZ, 0x2 ;  /* 0x00000002ff1b7803 */ /* 0x000fe20000000000 */
[----:B-1----:R-:W-:-:S04]  /*04e0*/  IMAD.IADD R17, R25, 0x1, R34 ;  /* 0x0000000119117824 */ /* 0x002fc800078e0222 */
[----:B------:R-:W-:-:S06]  /*04f0*/  IMAD.WIDE R16, R17, 0x4, R6 ;  /* 0x0000000411107825 */ /* 0x000fcc00078e0206 */
[----:B------:R-:W3:Y:S01]  /*0500*/  LDG.E.128 R16, desc[UR6][R16.64] ;  /* 0x0000000610107981 */ /* 0x000ee2000c1e1d00 */
[-C--:B--2---:R-:W-:Y:S02]  /*0510*/  FSETP.NAN.AND P0, PT, R15, R15.reuse, PT ;  /* 0x0000000f0f00720b */ /* 0x084fe40003f08000 */
[----:B------:R-:W-:-:S11]  /*0520*/  FSETP.GEU.AND P1, PT, R11, R15, PT ;  /* 0x0000000f0b00720b */ /* 0x000fd60003f2e000 */
[----:B------:R-:W-:Y:S02]  /*0530*/  @!P0 SEL R15, R15, R11, !P1 ;  /* 0x0000000b0f0f8207 */ /* 0x000fe40004800000 */
[-C--:B------:R-:W-:Y:S02]  /*0540*/  FSETP.NAN.AND P0, PT, R14, R14.reuse, PT ;  /* 0x0000000e0e00720b */ /* 0x080fe40003f08000 */
[----:B------:R-:W-:Y:S02]  /*0550*/  P2R R28, PR, RZ, 0x2 ;  /* 0x00000002ff1c7803 */ /* 0x000fe40000000000 */
[----:B------:R-:W-:-:S09]  /*0560*/  FSETP.GEU.AND P1, PT, R10, R14, PT ;  /* 0x0000000e0a00720b */ /* 0x000fd20003f2e000 */
        /* <DEDUP_REMOVED lines=9> */
[----:B------:R-:W3:Y:S01]  /*0600*/  LDG.E.128 R8, desc[UR6][R36.64+0x100] ;  /* 0x0001000624087981 */ /* 0x000ee2000c1e1d00 */
[----:B------:R-:W-:Y:S02]  /*0610*/  P2R R32, PR, RZ, 0x2 ;  /* 0x00000002ff207803 */ /* 0x000fe40000000000 */
[C---:B---3--:R-:W-:Y:S02]  /*0620*/  FSETP.GT.AND P1, PT, R9.reuse, R17, PT ;  /* 0x000000110900720b */ /* 0x048fe40003f24000 */
[----:B------:R-:W-:Y:S02]  /*0630*/  FSETP.NAN.AND P0, PT, R9, R9, PT ;  /* 0x000000090900720b */ /* 0x000fe40003f08000 */
[----:B------:R-:W-:-:S09]  /*0640*/  P2R R33, PR, RZ, 0x2 ;  /* 0x00000002ff217803 */ /* 0x000fd20000000000 */
[----:B------:R-:W-:Y:S02]  /*0650*/  @!P1 SEL R9, R9, R17, P0 ;  /* 0x0000001109099207 */ /* 0x000fe40000000000 */
[C---:B------:R-:W-:Y:S02]  /*0660*/  FSETP.GT.AND P1, PT, R10.reuse, R18, PT ;  /* 0x000000120a00720b */ /* 0x040fe40003f24000 */
[----:B------:R-:W-:Y:S02]  /*0670*/  FSETP.NAN.AND P0, PT, R10, R10, PT ;  /* 0x0000000a0a00720b */ /* 0x000fe40003f08000 */
[----:B------:R-:W-:-:S09]  /*0680*/  P2R R34, PR, RZ, 0x2 ;  /* 0x00000002ff227803 */ /* 0x000fd20000000000 */
[----:B------:R-:W-:Y:S02]  /*0690*/  @!P1 SEL R10, R10, R18, P0 ;  /* 0x000000120a0a9207 */ /* 0x000fe40000000000 */
[C---:B------:R-:W-:Y:S02]  /*06a0*/  FSETP.GT.AND P1, PT, R11.reuse, R19, PT ;  /* 0x000000130b00720b */ /* 0x040fe40003f24000 */
[----:B------:R-:W-:Y:S02]  /*06b0*/  FSETP.NAN.AND P0, PT, R11, R11, PT ;  /* 0x0000000b0b00720b */ /* 0x000fe40003f08000 */
[----:B------:R-:W-:-:S09]  /*06c0*/  P2R R35, PR, RZ, 0x2 ;  /* 0x00000002ff237803 */ /* 0x000fd20000000000 */
[----:B------:R-:W-:Y:S02]  /*06d0*/  @!P1 SEL R11, R11, R19, P0 ;  /* 0x000000130b0b9207 */ /* 0x000fe40000000000 */
[C---:B------:R-:W-:Y:S01]  /*06e0*/  FSETP.GT.AND P1, PT, R8.reuse, R16, PT ;  /* 0x000000100800720b */ /* 0x040fe20003f24000 */
[----:B------:R-:W-:Y:S01]  /*06f0*/  IMAD.IADD R17, R25, 0x1, R22 ;  /* 0x0000000119117824 */ /* 0x000fe200078e0216 */
[----:B------:R-:W-:-:S11]  /*0700*/  FSETP.NAN.AND P0, PT, R8, R8, PT ;  /* 0x000000080800720b */ /* 0x000fd60003f08000 */
[----:B------:R-:W-:Y:S01]  /*0710*/  @!P1 SEL R8, R8, R16, P0 ;  /* 0x0000001008089207 */ /* 0x000fe20000000000 */
[----:B------:R-:W-:-:S06]  /*0720*/  IMAD.WIDE R16, R17, 0x4, R6 ;  /* 0x0000000411107825 */ /* 0x000fcc00078e0206 */
[----:B------:R-:W2:Y:S01]  /*0730*/  LDG.E.128 R16, desc[UR6][R16.64] ;  /* 0x0000000610107981 */ /* 0x000ea2000c1e1d00 */
[----:B------:R-:W-:Y:S02]  /*0740*/  P2R R36, PR, RZ, 0x2 ;  /* 0x00000002ff247803 */ /* 0x000fe40000000000 */
[----:B------:R-:W-:Y:S02]  /*0750*/  P2R R24, PR, RZ, 0x4 ;  /* 0x00000004ff187803 */ /* 0x000fe40000000000 */
[----:B------:R-:W-:Y:S02]  /*0760*/  P2R R4, PR, RZ, 0x20 ;  /* 0x00000020ff047803 */ /* 0x000fe40000000000 */
[-C--:B--2---:R-:W-:Y:S02]  /*0770*/  FSETP.NAN.AND P0, PT, R19, R19.reuse, PT ;  /* 0x000000131300720b */ /* 0x084fe40003f08000 */
[----:B------:R-:W-:-:S04]  /*0780*/  FSETP.GEU.AND P1, PT, R11, R19, PT ;  /* 0x000000130b00720b */ /* 0x000fc80003f2e000 */
[----:B------:R-:W-:-:S07]  /*0790*/  P2R R22, PR, RZ, 0x2 ;  /* 0x00000002ff167803 */ /* 0x000fce0000000000 */
[----:B------:R-:W-:Y:S02]  /*07a0*/  @!P0 SEL R19, R19, R11, !P1 ;  /* 0x0000000b13138207 */ /* 0x000fe40004800000 */
[-C--:B------:R-:W-:Y:S02]  /*07b0*/  FSETP.NAN.AND P1, PT, R18, R18.reuse, PT ;  /* 0x000000121200720b */ /* 0x080fe40003f28000 */
[----:B------:R-:W-:-:S11]  /*07c0*/  FSETP.GEU.AND P0, PT, R10, R18, PT ;  /* 0x000000120a00720b */ /* 0x000fd60003f0e000 */
[----:B------:R-:W-:Y:S02]  /*07d0*/  @!P1 SEL R18, R18, R10, !P0 ;  /* 0x0000000a12129207 */ /* 0x000fe40004000000 */
[----:B------:R-:W-:Y:S02]  /*07e0*/  P2R R10, PR, RZ, 0x1 ;  /* 0x00000001ff0a7803 */ /* 0x000fe40000000000 */
[----:B------:R-:W-:-:S04]  /*07f0*/  ISETP.NE.AND P0, PT, R22, RZ, PT ;  /* 0x000000ff1600720c */ /* 0x000fc80003f05270 */
        /* <DEDUP_REMOVED lines=15> */
[----:B------:R-:W-:Y:S01]  /*08f0*/  ISETP.NE.AND P0, PT, R5, RZ, PT ;  /* 0x000000ff0500720c */ /* 0x000fe20003f05270 */
[----:B------:R-:W-:-:S04]  /*0900*/  IMAD.IADD R5, R25, 0x1, R30 ;  /* 0x0000000119057824 */ /* 0x000fc800078e021e */
[----:B------:R-:W-:-:S06]  /*0910*/  IMAD.WIDE R4, R5, 0x4, R6 ;  /* 0x0000000405047825 */ /* 0x000fcc00078e0206 */
[----:B------:R-:W2:Y:S01]  /*0920*/  LDG.E.128 R4, desc[UR6][R4.64] ;  /* 0x0000000604047981 */ /* 0x000ea2000c1e1d00 */
[-C--:B------:R-:W-:Y:S02]  /*0930*/  FSETP.NAN.AND P2, PT, R17, R17.reuse, PT ;  /* 0x000000111100720b */ /* 0x080fe40003f48000 */
[----:B------:R-:W-:Y:S02]  /*0940*/  P2R R21, PR, RZ, 0x8 ;  /* 0x00000008ff157803 */ /* 0x000fe40000000000 */
[----:B------:R-:W-:Y:S02]  /*0950*/  FSETP.NAN.AND P3, PT, R16, R16, PT ;  /* 0x000000101000720b */ /* 0x000fe40003f68000 */
[----:B------:R-:W-:Y:S02]  /*0960*/  P2R R20, PR, RZ, 0x10 ;  /* 0x00000010ff147803 */ /* 0x000fe40000000000 */
[----:B------:R-:W-:Y:S02]  /*0970*/  FSETP.GEU.AND P1, PT, R9, R17, PT ;  /* 0x000000110900720b */ /* 0x000fe40003f2e000 */
[----:B------:R-:W-:-:S03]  /*0980*/  P2R R37, PR, RZ, 0x1 ;  /* 0x00000001ff257803 */ /* 0x000fc60000000000 */
[----:B------:R-:W-:Y:S02]  /*0990*/  @!P2 SEL R17, R17, R9, !P1 ;  /* 0x000000091111a207 */ /* 0x000fe40004800000 */
[----:B------:R-:W-:Y:S02]  /*09a0*/  FSETP.GEU.AND P2, PT, R8, R16, PT ;  /* 0x000000100800720b */ /* 0x000fe40003f4e000 */
[----:B------:R-:W-:Y:S02]  /*09b0*/  ISETP.NE.AND P0, PT, R20, RZ, PT ;  /* 0x000000ff1400720c */ /* 0x000fe40003f05270 */
[----:B------:R-:W-:Y:S02]  /*09c0*/  @!P3 SEL R16, R16, R8, !P2 ;  /* 0x000000081010b207 */ /* 0x000fe40005000000 */
[----:B------:R-:W-:Y:S02]  /*09d0*/  P2R R20, PR, RZ, 0x1 ;  /* 0x00000001ff147803 */ /* 0x000fe40000000000 */
[----:B------:R-:W-:-:S04]  /*09e0*/  ISETP.NE.AND P0, PT, R21, RZ, PT ;  /* 0x000000ff1500720c */ /* 0x000fc80003f05270 */
[----:B------:R-:W-:Y:S02]  /*09f0*/  P2R R21, PR, RZ, 0x1 ;  /* 0x00000001ff157803 */ /* 0x000fe40000000000 */
        /* <DEDUP_REMOVED lines=8> */
[----:B------:R-:W1:Y:S01]  /*0a80*/  S2UR UR5, SR_CgaCtaId ;  /* 0x00000000000579c3 */ /* 0x000e620000008800 */
[----:B------:R-:W-:Y:S01]  /*0a90*/  UMOV UR4, 0x400 ;  /* 0x0000040000047882 */ /* 0x000fe20000000000 */
[----:B------:R-:W-:Y:S01]  /*0aa0*/  IMAD.SHL.U32 R0, R0, 0x4, RZ ;  /* 0x0000000400007824 */ /* 0x000fe200078e00ff */
[----:B-1----:R-:W-:-:S04]  /*0ab0*/  UPRMT UR4, UR5, 0x654, UR4 ;  /* 0x0000065405047896 */ /* 0x002fc80008000004 */
[----:B------:R-:W-:-:S04]  /*0ac0*/  LOP3.LUT R0, R0, 0x1fc, RZ, 0xc0, !PT ;  /* 0x000001fc00007812 */ /* 0x000fc800078ec0ff */
[----:B------:R-:W-:Y:S02]  /*0ad0*/  LEA R30, R0, UR4, 0x2 ;  /* 0x00000004001e7c11 */ /* 0x000fe4000f8e10ff */
[-C--:B--2---:R-:W-:Y:S02]  /*0ae0*/  FSETP.NAN.AND P4, PT, R7, R7.reuse, PT ;  /* 0x000000070700720b */ /* 0x084fe40003f88000 */
[----:B------:R-:W-:Y:S02]  /*0af0*/  FSETP.NAN.AND P5, PT, R6, R6, PT ;  /* 0x000000060600720b */ /* 0x000fe40003fa8000 */
[----:B------:R-:W-:Y:S02]  /*0b00*/  FSETP.GEU.AND P3, PT, R19, R7, PT ;  /* 0x000000071300720b */ /* 0x000fe40003f6e000 */
[----:B------:R-:W-:Y:S02]  /*0b10*/  FSETP.NAN.AND P6, PT, R5, R5, PT ;  /* 0x000000050500720b */ /* 0x000fe40003fc8000 */
[----:B------:R-:W-:-:S05]  /*0b20*/  FSETP.NAN.AND P0, PT, R4, R4, PT ;  /* 0x000000040400720b */ /* 0x000fca0003f08000 */
[----:B------:R-:W-:Y:S02]  /*0b30*/  @!P4 SEL R7, R7, R19, !P3 ;  /* 0x000000130707c207 */ /* 0x000fe40005800000 */
[----:B------:R-:W-:-:S04]  /*0b40*/  FSETP.GEU.AND P4, PT, R18, R6, PT ;  /* 0x000000061200720b */ /* 0x000fc80003f8e000 */
[----:B------:R-:W-:Y:S02]  /*0b50*/  @!P5 SEL R6, R6, R18, !P4 ;  /* 0x000000120606d207 */ /* 0x000fe40006000000 */
[----:B------:R-:W-:-:S04]  /*0b60*/  FSETP.GEU.AND P5, PT, R17, R5, PT ;  /* 0x000000051100720b */ /* 0x000fc80003fae000 */
[----:B------:R-:W-:Y:S02]  /*0b70*/  @!P6 SEL R5, R5, R17, !P5 ;  /* 0x000000110505e207 */ /* 0x000fe40006800000 */
[----:B------:R-:W-:-:S04]  /*0b80*/  FSETP.GEU.AND P6, PT, R16, R4, PT ;  /* 0x000000041000720b */ /* 0x000fc80003fce000 */
[----:B------:R-:W-:Y:S02]  /*0b90*/  @!P0 SEL R4, R4, R16, !P6 ;  /* 0x0000001004048207 */ /* 0x000fe40007000000 */
[----:B------:R-:W-:-:S04]  /*0ba0*/  ISETP.NE.AND P0, PT, R21, RZ, PT ;  /* 0x000000ff1500720c */ /* 0x000fc80003f05270 */
[----:B------:R-:W-:Y:S02]  /*0bb0*/  SEL R8, RZ, 0x1, !P0 ;  /* 0x00000001ff087807 */ /* 0x000fe40004000000 */
        /* <DEDUP_REMOVED lines=11> */
[----:B------:R-:W-:Y:S02]  /*0c70*/  SEL R8, R8, 0x2, P0 ;  /* 0x0000000208087807 */ /* 0x000fe40000000000 */
[----:B------:R-:W-:-:S04]  /*0c80*/  ISETP.NE.AND P0, PT, R24, RZ, PT ;  /* 0x000000ff1800720c */ /* 0x000fc80003f05270 */
[----:B------:R-:W-:Y:S02]  /*0c90*/  SEL R16, R16, 0x2, P0 ;  /* 0x0000000210107807 */ /* 0x000fe40000000000 */
[----:B------:R-:W-:-:S04]  /*0ca0*/  ISETP.NE.AND P0, PT, R26, RZ, PT ;  /* 0x000000ff1a00720c */ /* 0x000fc80003f05270 */
[----:B------:R-:W-:Y:S02]  /*0cb0*/  SEL R18, R18, 0x2, P0 ;  /* 0x0000000212127807 */ /* 0x000fe40000000000 */
[----:B------:R-:W-:Y:S02]  /*0cc0*/  ISETP.NE.AND P0, PT, R22, RZ, PT ;  /* 0x000000ff1600720c */ /* 0x000fe40003f05270 */
[----:B------:R-:W-:Y:S01]  /*0cd0*/  SEL R21, R18, 0x3, P1 ;  /* 0x0000000312157807 */ /* 0x000fe20000800000 */
[----:B------:R-:W1:Y:S01]  /*0ce0*/  LDC.64 R22, c[0x0][0x218] ;  /* 0x00008600ff167b82 */ /* 0x000e620000000a00 */
[----:B------:R-:W-:Y:S02]  /*0cf0*/  SEL R17, R17, 0x2, P0 ;  /* 0x0000000211117807 */ /* 0x000fe40000000000 */
[----:B------:R-:W-:-:S04]  /*0d00*/  ISETP.NE.AND P1, PT, R29, RZ, PT ;  /* 0x000000ff1d00720c */ /* 0x000fc80003f25270 */
[----:B------:R-:W-:Y:S02]  /*0d10*/  SEL R26, R17, 0x3, P1 ;  /* 0x00000003111a7807 */ /* 0x000fe40000800000 */
[----:B------:R-:W-:-:S04]  /*0d20*/  ISETP.NE.AND P1, PT, R31, RZ, PT ;  /* 0x000000ff1f00720c */ /* 0x000fc80003f25270 */
[----:B------:R-:W-:Y:S02]  /*0d30*/  SEL R24, R16, 0x3, P1 ;  /* 0x0000000310187807 */ /* 0x000fe40000800000 */
[----:B------:R-:W-:-:S04]  /*0d40*/  ISETP.NE.AND P1, PT, R32, RZ, PT ;  /* 0x000000ff2000720c */ /* 0x000fc80003f25270 */
[----:B------:R-:W-:Y:S02]  /*0d50*/  SEL R27, R8, 0x3, P1 ;  /* 0x00000003081b7807 */ /* 0x000fe40000800000 */
[----:B------:R-:W2:Y:S01]  /*0d60*/  S2R R8, SR_TID.X ;  /* 0x0000000000087919 */ /* 0x000ea20000002100 */
[----:B------:R-:W-:Y:S01]  /*0d70*/  ISETP.NE.AND P0, PT, R11, RZ, PT ;  /* 0x000000ff0b00720c */ /* 0x000fe20003f05270 */
[----:B--2---:R-:W-:-:S05]  /*0d80*/  IMAD.SHL.U32 R8, R8, 0x8, RZ ;  /* 0x0000000808087824 */ /* 0x004fca00078e00ff */
[----:B------:R-:W-:-:S04]  /*0d90*/  LOP3.LUT R8, R8, 0x3f8, RZ, 0xc0, !PT ;  /* 0x000003f808087812 */ /* 0x000fc800078ec0ff */
[----:B------:R-:W-:Y:S01]  /*0da0*/  LEA R29, R8, UR4, 0x2 ;  /* 0x00000004081d7c11 */ /* 0x000fe2000f8e10ff */
[----:B------:R-:W-:-:S04]  /*0db0*/  ULDC.64 UR4, c[0x0][0x218] ;  /* 0x0000860000047ab9 */ /* 0x000fc80000000a00 */
[----:B------:R-:W-:Y:S04]  /*0dc0*/  STS.128 [R29], R12 ;  /* 0x0000000c1d007388 */ /* 0x000fe80000000c00 */
[----:B------:R2:W-:Y:S01]  /*0dd0*/  STS.128 [R29+0x10], R4 ;  /* 0x000010041d007388 */ /* 0x0005e20000000c00 */
[----:B------:R-:W-:Y:S01]  /*0de0*/  SEL R19, R19, 0x2, P0 ;  /* 0x0000000213137807 */ /* 0x000fe20000000000 */
[----:B------:R-:W-:Y:S01]  /*0df0*/  BAR.SYNC.DEFER_BLOCKING 0x0 ;  /* 0x0000000000007b1d */ /* 0x000fe20000010000 */
[----:B------:R-:W-:Y:S02]  /*0e00*/  ISETP.NE.AND P0, PT, R10, RZ, PT ;  /* 0x000000ff0a00720c */ /* 0x000fe40003f05270 */
[----:B------:R-:W-:Y:S02]  /*0e10*/  ISETP.NE.AND P1, PT, R9, RZ, PT ;  /* 0x000000ff0900720c */ /* 0x000fe40003f25270 */
[----:B------:R-:W-:-:S02]  /*0e20*/  SEL R25, R19, 0x3, P3 ;  /* 0x0000000313197807 */ /* 0x000fc40001800000 */
[----:B------:R-:W-:Y:S01]  /*0e30*/  SEL R20, R20, 0x2, P0 ;  /* 0x0000000214147807 */ /* 0x000fe20000000000 */
[----:B------:R-:W3:Y:S04]  /*0e40*/  LDS.128 R8, [R30] ;  /* 0x000000001e087984 */ /* 0x000ee80000000c00 */
[----:B------:R-:W4:Y:S01]  /*0e50*/  LDS.128 R16, [R30+0x800] ;  /* 0x000800001e107984 */ /* 0x000f220000000c00 */
[----:B------:R-:W-:Y:S02]  /*0e60*/  ISETP.NE.AND P0, PT, R36, RZ, PT ;  /* 0x000000ff2400720c */ /* 0x000fe40003f05270 */
[----:B------:R-:W-:Y:S02]  /*0e70*/  ISETP.NE.AND P3, PT, R33, RZ, PT ;  /* 0x000000ff2100720c */ /* 0x000fe40003f65270 */
[----:B------:R-:W-:-:S02]  /*0e80*/  PRMT R21, R26, 0x3340, R21 ;  /* 0x000033401a157816 */ /* 0x000fc40000000015 */
[----:B------:R-:W-:Y:S02]  /*0e90*/  SEL R28, R20, 0x3, P4 ;  /* 0x00000003141c7807 */ /* 0x000fe40002000000 */
[----:B------:R-:W-:Y:S02]  /*0ea0*/  SEL R26, RZ, 0x1, !P3 ;  /* 0x00000001ff1a7807 */ /* 0x000fe40005800000 */
[----:B------:R-:W-:Y:S02]  /*0eb0*/  SEL R20, RZ, 0x1, !P0 ;  /* 0x00000001ff147807 */ /* 0x000fe40004000000 */
[----:B------:R-:W-:Y:S02]  /*0ec0*/  SEL R26, R26, 0x2, P1 ;  /* 0x000000021a1a7807 */ /* 0x000fe40000800000 */
[----:B------:R-:W-:Y:S02]  /*0ed0*/  SEL R20, R20, 0x2, P2 ;  /* 0x0000000214147807 */ /* 0x000fe40001000000 */
[----:B--2---:R-:W-:-:S02]  /*0ee0*/  LOP3.LUT R5, R3, R0, RZ, 0xfc, !PT ;  /* 0x0000000003057212 */ /* 0x004fc400078efcff */
[----:B------:R-:W-:Y:S02]  /*0ef0*/  SEL R26, R26, 0x3, P5 ;  /* 0x000000031a1a7807 */ /* 0x000fe40002800000 */
[----:B------:R-:W-:Y:S02]  /*0f00*/  SEL R7, R20, 0x3, P6 ;  /* 0x0000000314077807 */ /* 0x000fe40003000000 */
[----:B------:R-:W-:Y:S02]  /*0f10*/  SHF.R.S32.HI R0, RZ, 0x1f, R3 ;  /* 0x0000001fff007819 */ /* 0x000fe40000011403 */
[----:B------:R-:W-:Y:S02]  /*0f20*/  LEA R4, P0, R5, UR4, 0x2 ;  /* 0x0000000405047c11 */ /* 0x000fe4000f8010ff */
[----:B------:R-:W-:Y:S02]  /*0f30*/  PRMT R24, R27, 0x3340, R24 ;  /* 0x000033401b187816 */ /* 0x000fe40000000018 */
[----:B------:R-:W-:-:S02]  /*0f40*/  PRMT R25, R28, 0x3340, R25 ;  /* 0x000033401c197816 */ /* 0x000fc40000000019 */
[----:B------:R-:W-:Y:S02]  /*0f50*/  IADD3 R6, P1, R2, UR8, RZ ;  /* 0x0000000802067c10 */ /* 0x000fe4000ff3e0ff */
[----:B------:R-:W-:Y:S01]  /*0f60*/  PRMT R26, R7, 0x3340, R26 ;  /* 0x00003340071a7816 */ /* 0x000fe2000000001a */
[C---:B-1----:R-:W-:Y:S01]  /*0f70*/  IMAD.WIDE R22, R5.reuse, 0x4, R22 ;  /* 0x0000000405167825 */ /* 0x042fe200078e0216 */
[----:B------:R-:W-:Y:S02]  /*0f80*/  LEA.HI.X R5, R5, UR5, R0, 0x2, P0 ;  /* 0x0000000505057c11 */ /* 0x000fe400080f1400 */
[----:B------:R-:W-:Y:S02]  /*0f90*/  LEA.HI.X.SX32 R7, R2, UR9, 0x1, P1 ;  /* 0x0000000902077c11 */ /* 0x000fe400088f0eff */
[----:B------:R-:W-:Y:S02]  /*0fa0*/  PRMT R24, R24, 0x5410, R21 ;  /* 0x0000541018187816 */ /* 0x000fe40000000015 */
[----:B------:R-:W-:Y:S01]  /*0fb0*/  PRMT R25, R26, 0x5410, R25 ;  /* 0x000054101a197816 */ /* 0x000fe20000000019 */
[----:B---3--:R-:W-:Y:S04]  /*0fc0*/  STG.E.128 desc[UR6][R22.64], R8 ;  /* 0x0000000816007986 */ /* 0x008fe8000c101d06 */
[----:B----4-:R-:W-:Y:S04]  /*0fd0*/  STG.E.128 desc[UR6][R4.64+0x800], R16 ;  /* 0x0008001004007986 */ /* 0x010fe8000c101d06 */
[----:B------:R-:W-:Y:S01]  /*0fe0*/  STG.E.64 desc[UR6][R6.64], R24 ;  /* 0x0000001806007986 */ /* 0x000fe2000c101b06 */
[----:B------:R-:W-:Y:S05]  /*0ff0*/  EXIT ;  /* 0x000000000000794d */ /* 0x000fea0003800000 */
.L_x_0:
[----:B------:R-:W-:-:S00]  /*1000*/  BRA `(.L_x_0) ;  /* 0xfffffffc00fc7947 */ /* 0x000fc0000383ffff */
[----:B------:R-:W-:-:S00]  /*1010*/  NOP ;  /* 0x0000000000007918 */ /* 0x000fc00000000000 */
        /* <DEDUP_REMOVED lines=14> */
.L_x_1:


//--------------------- .nv.shared.triton_poi_fused_max_pool2d_with_indices_8 --------------------------
	.section	.nv.shared.triton_poi_fused_max_pool2d_with_indices_8,"aw",@nobits
	.sectionflags	@""
	.align	16
	.zero		1024


//--------------------- .nv.constant0.triton_poi_fused_max_pool2d_with_indices_8 --------------------------
	.section	.nv.constant0.triton_poi_fused_max_pool2d_with_indices_8,"a",@progbits
	.sectionflags	@""
	.align	4
.nv.constant0.triton_poi_fused_max_pool2d_with_indices_8:
	.zero		556
